//
// Generated by NVIDIA NVVM Compiler
//
// Compiler Build ID: CL-36424714
// Cuda compilation tools, release 13.0, V13.0.88
// Based on NVVM 20.0.0
//

.version 9.0
.target sm_100
.address_size 64

	// .globl	_Z11silu_kernelI6__halfEvPT_S2_i

.visible .entry _Z11silu_kernelI6__halfEvPT_S2_i(
	.param .u64 .ptr .align 1 _Z11silu_kernelI6__halfEvPT_S2_i_param_0,
	.param .u64 .ptr .align 1 _Z11silu_kernelI6__halfEvPT_S2_i_param_1,
	.param .u32 _Z11silu_kernelI6__halfEvPT_S2_i_param_2
)
{
	.reg .pred 	%p<5>;
	.reg .b16 	%rs<28>;
	.reg .b32 	%r<12>;
	.reg .b32 	%f<14>;
	.reg .b64 	%rd<9>;

	ld.param.u64 	%rd3, [_Z11silu_kernelI6__halfEvPT_S2_i_param_0];
	ld.param.u64 	%rd4, [_Z11silu_kernelI6__halfEvPT_S2_i_param_1];
	ld.param.u32 	%r6, [_Z11silu_kernelI6__halfEvPT_S2_i_param_2];
	mov.u32 	%r7, %ctaid.x;
	mov.u32 	%r1, %ntid.x;
	mov.u32 	%r8, %tid.x;
	mad.lo.s32 	%r11, %r7, %r1, %r8;
	setp.ge.u32 	%p1, %r11, %r6;
	@%p1 bra 	$L__BB0_6;
	mov.b32 	%r9, 1;
	// begin inline asm
	cvt.rn.f16.s32 %rs6, %r9;
	// end inline asm
	mov.u32 	%r10, %nctaid.x;
	mul.lo.s32 	%r3, %r1, %r10;
	cvta.to.global.u64 	%rd1, %rd3;
	cvta.to.global.u64 	%rd2, %rd4;
$L__BB0_2:
	mul.wide.u32 	%rd5, %r11, 2;
	add.s64 	%rd6, %rd1, %rd5;
	ld.global.nc.u16 	%rs8, [%rd6];
	// begin inline asm
	{neg.f16 %rs7,%rs8;
}
	// end inline asm
	// begin inline asm
	{.reg.b32         f, C, nZ;       
 .reg.b16         h,r;            
  mov.b16         h,%rs7;           
  cvt.f32.f16     f,h;            
  mov.b32         C, 0x3fb8aa3bU; 
  mov.b32         nZ, 0x80000000U;
  fma.rn.f32      f,f,C,nZ;       
  ex2.approx.ftz.f32  f,f;        
  cvt.rn.f16.f32      r,f;        
{.reg.b16 spc, ulp, p;
  mov.b16 spc,0X1F79U;
  mov.b16 ulp,0x9400U;
  set.eq.f16.f16 p,h, spc;
  fma.rn.f16 r,p,ulp,r;
}
{.reg.b16 spc, ulp, p;
  mov.b16 spc,0X25CFU;
  mov.b16 ulp,0x9400U;
  set.eq.f16.f16 p,h, spc;
  fma.rn.f16 r,p,ulp,r;
}
{.reg.b16 spc, ulp, p;
  mov.b16 spc,0XC13BU;
  mov.b16 ulp,0x0400U;
  set.eq.f16.f16 p,h, spc;
  fma.rn.f16 r,p,ulp,r;
}
{.reg.b16 spc, ulp, p;
  mov.b16 spc,0XC1EFU;
  mov.b16 ulp,0x0200U;
  set.eq.f16.f16 p,h, spc;
  fma.rn.f16 r,p,ulp,r;
}
  mov.b16         %rs9,r;           
}
	// end inline asm
	// begin inline asm
	{add.f16 %rs11,%rs6,%rs9;
}
	// end inline asm
	// begin inline asm
	{  cvt.f32.f16 %f5, %rs8;}

	// end inline asm
	// begin inline asm
	{  cvt.f32.f16 %f6, %rs11;}

	// end inline asm
	// begin inline asm
	{rcp.approx.ftz.f32 %f7, %f6;
}
	// end inline asm
	mul.f32 	%f9, %f5, %f7;
	// begin inline asm
	{  cvt.rn.f16.f32 %rs27, %f9;}

	// end inline asm
	// begin inline asm
	{abs.f16 %rs17,%rs27;
}
	// end inline asm
	mov.b16 	%rs21, 143;
	// begin inline asm
	{ .reg .pred __$temp3;
  setp.lt.f16  __$temp3, %rs17, %rs21;
  selp.u16 %rs19, 1, 0, __$temp3;}
	// end inline asm
	setp.eq.s16 	%p2, %rs19, 0;
	@%p2 bra 	$L__BB0_5;
	mov.f32 	%f10, 0f00000000;
	// begin inline asm
	{  cvt.rn.f16.f32 %rs22, %f10;}

	// end inline asm
	// begin inline asm
	{ .reg .pred __$temp3;
  setp.lt.f16  __$temp3, %rs22, %rs17;
  selp.u16 %rs23, 1, 0, __$temp3;}
	// end inline asm
	setp.eq.s16 	%p3, %rs23, 0;
	@%p3 bra 	$L__BB0_5;
	neg.f32 	%f12, %f6;
	fma.rn.f32 	%f13, %f12, %f9, %f5;
	fma.rn.f32 	%f11, %f7, %f13, %f9;
	// begin inline asm
	{  cvt.rn.f16.f32 %rs27, %f11;}

	// end inline asm
$L__BB0_5:
	add.s64 	%rd8, %rd2, %rd5;
	st.global.u16 	[%rd8], %rs27;
	add.s32 	%r11, %r11, %r3;
	setp.lt.u32 	%p4, %r11, %r6;
	@%p4 bra 	$L__BB0_2;
$L__BB0_6:
	ret;

}
	// .globl	_Z11silu_kernelI13__nv_bfloat16EvPT_S2_i
.visible .entry _Z11silu_kernelI13__nv_bfloat16EvPT_S2_i(
	.param .u64 .ptr .align 1 _Z11silu_kernelI13__nv_bfloat16EvPT_S2_i_param_0,
	.param .u64 .ptr .align 1 _Z11silu_kernelI13__nv_bfloat16EvPT_S2_i_param_1,
	.param .u32 _Z11silu_kernelI13__nv_bfloat16EvPT_S2_i_param_2
)
{
	.reg .pred 	%p<4>;
	.reg .b16 	%rs<13>;
	.reg .b32 	%r<12>;
	.reg .b32 	%f<14>;
	.reg .b64 	%rd<8>;

	ld.param.u64 	%rd3, [_Z11silu_kernelI13__nv_bfloat16EvPT_S2_i_param_0];
	ld.param.u64 	%rd4, [_Z11silu_kernelI13__nv_bfloat16EvPT_S2_i_param_1];
	ld.param.u32 	%r6, [_Z11silu_kernelI13__nv_bfloat16EvPT_S2_i_param_2];
	mov.u32 	%r7, %ctaid.x;
	mov.u32 	%r1, %ntid.x;
	mov.u32 	%r8, %tid.x;
	mad.lo.s32 	%r11, %r7, %r1, %r8;
	setp.ge.u32 	%p1, %r11, %r6;
	@%p1 bra 	$L__BB1_3;
	mov.b32 	%r9, 1;
	// begin inline asm
	cvt.rn.bf16.s32 %rs2, %r9;
	// end inline asm
	mov.u32 	%r10, %nctaid.x;
	mul.lo.s32 	%r3, %r1, %r10;
	cvta.to.global.u64 	%rd1, %rd3;
	cvta.to.global.u64 	%rd2, %rd4;
$L__BB1_2:
	mul.wide.u32 	%rd5, %r11, 2;
	add.s64 	%rd6, %rd1, %rd5;
	ld.global.nc.u16 	%rs4, [%rd6];
	// begin inline asm
	{neg.bf16 %rs3,%rs4;
}
	// end inline asm
	// begin inline asm
	{ cvt.f32.bf16 %f1, %rs3;}

	// end inline asm
	mul.f32 	%f2, %f1, 0f3FB8AA3C;
	// begin inline asm
	{ ex2.approx.f32 %f2, %f2; }
	// end inline asm
	// begin inline asm
	{  cvt.rn.bf16.f32 %rs6, %f2;}

	// end inline asm
	// begin inline asm
	{ add.bf16 %rs7,%rs2,%rs6; }

	// end inline asm
	// begin inline asm
	{ cvt.f32.bf16 %f5, %rs4;}

	// end inline asm
	// begin inline asm
	{ cvt.f32.bf16 %f6, %rs7;}

	// end inline asm
	abs.f32 	%f11, %f6;
	setp.ge.f32 	%p2, %f11, 0f7E800000;
	mul.f32 	%f12, %f6, 0f3E800000;
	selp.f32 	%f9, %f12, %f6, %p2;
	// begin inline asm
	{ div.approx.f32 %f7, %f5, %f9; }
	// end inline asm
	mul.f32 	%f13, %f7, 0f3E800000;
	selp.f32 	%f10, %f13, %f7, %p2;
	// begin inline asm
	{  cvt.rn.bf16.f32 %rs12, %f10;}

	// end inline asm
	add.s64 	%rd7, %rd2, %rd5;
	st.global.u16 	[%rd7], %rs12;
	add.s32 	%r11, %r11, %r3;
	setp.lt.u32 	%p3, %r11, %r6;
	@%p3 bra 	$L__BB1_2;
$L__BB1_3:
	ret;

}
	// .globl	_Z11silu_kernelIfEvPT_S1_i
.visible .entry _Z11silu_kernelIfEvPT_S1_i(
	.param .u64 .ptr .align 1 _Z11silu_kernelIfEvPT_S1_i_param_0,
	.param .u64 .ptr .align 1 _Z11silu_kernelIfEvPT_S1_i_param_1,
	.param .u32 _Z11silu_kernelIfEvPT_S1_i_param_2
)
{
	.reg .pred 	%p<3>;
	.reg .b32 	%r<13>;
	.reg .b32 	%f<15>;
	.reg .b64 	%rd<8>;

	ld.param.u64 	%rd3, [_Z11silu_kernelIfEvPT_S1_i_param_0];
	ld.param.u64 	%rd4, [_Z11silu_kernelIfEvPT_S1_i_param_1];
	ld.param.u32 	%r6, [_Z11silu_kernelIfEvPT_S1_i_param_2];
	mov.u32 	%r7, %ctaid.x;
	mov.u32 	%r1, %ntid.x;
	mov.u32 	%r8, %tid.x;
	mad.lo.s32 	%r12, %r7, %r1, %r8;
	setp.ge.u32 	%p1, %r12, %r6;
	@%p1 bra 	$L__BB2_3;
	mov.u32 	%r9, %nctaid.x;
	mul.lo.s32 	%r3, %r1, %r9;
	cvta.to.global.u64 	%rd1, %rd3;
	cvta.to.global.u64 	%rd2, %rd4;
$L__BB2_2:
	mul.wide.u32 	%rd5, %r12, 4;
	add.s64 	%rd6, %rd1, %rd5;
	ld.global.nc.f32 	%f1, [%rd6];
	fma.rn.f32 	%f2, %f1, 0fBBBB989D, 0f3F000000;
	cvt.sat.f32.f32 	%f3, %f2;
	mov.f32 	%f4, 0f4B400001;
	mov.f32 	%f5, 0f437C0000;
	fma.rm.f32 	%f6, %f3, %f5, %f4;
	add.f32 	%f7, %f6, 0fCB40007F;
	neg.f32 	%f8, %f7;
	fma.rn.f32 	%f9, %f1, 0fBFB8AA3B, %f8;
	fma.rn.f32 	%f10, %f1, 0fB2A57060, %f9;
	mov.b32 	%r10, %f6;
	shl.b32 	%r11, %r10, 23;
	mov.b32 	%f11, %r11;
	ex2.approx.ftz.f32 	%f12, %f10;
	fma.rn.f32 	%f13, %f12, %f11, 0f3F800000;
	div.rn.f32 	%f14, %f1, %f13;
	add.s64 	%rd7, %rd2, %rd5;
	st.global.f32 	[%rd7], %f14;
	add.s32 	%r12, %r12, %r3;
	setp.lt.u32 	%p2, %r12, %r6;
	@%p2 bra 	$L__BB2_2;
$L__BB2_3:
	ret;

}


// ===== COMPILED SASS (sm_100) =====

	.target	sm_100

	.elftype	@"ET_EXEC"


//--------------------- .note.nv.tkinfo           --------------------------
	.section	.note.nv.tkinfo,"",@"SHT_NOTE"
	.sectionflags	@"SHF_NOTE_NV_TKINFO"
	.tkinfo
        /*0018*/ 	.word	0x00000002
        /*0030*/ 	.string	""
        /*0030*/ 	.string	"ptxas"
        /*0030*/ 	.string	"Cuda compilation tools, release 13.0, V13.0.88"
        /*0030*/ 	.string	"Build cuda_13.0.r13.0/compiler.36424714_0"
        /*0030*/ 	.string	"-arch sm_100 -m 64 "



//--------------------- .note.nv.cuinfo           --------------------------
	.section	.note.nv.cuinfo,"",@"SHT_NOTE"
	.sectionflags	@"SHF_NOTE_NV_CUINFO"
        /*0018*/ 	.short	0x0002
        /*001a*/ 	.short	0x0064
        /*001c*/ 	.short	0x0082
	.zero		2


//--------------------- .nv.info                  --------------------------
	.section	.nv.info,"",@"SHT_CUDA_INFO"
	.align	4


	//----- nvinfo : EIATTR_REGCOUNT
	.align		4
        /*0000*/ 	.byte	0x04, 0x2f
        /*0002*/ 	.short	(.L_1 - .L_0)
	.align		4
.L_0:
        /*0004*/ 	.word	index@(_Z11silu_kernelI6__halfEvPT_S2_i)
        /*0008*/ 	.word	0x00000012


	//----- nvinfo : EIATTR_FRAME_SIZE
	.align		4
.L_1:
        /*000c*/ 	.byte	0x04, 0x11
        /*000e*/ 	.short	(.L_3 - .L_2)
	.align		4
.L_2:
        /*0010*/ 	.word	index@(_Z11silu_kernelI6__halfEvPT_S2_i)
        /*0014*/ 	.word	0x00000000


	//----- nvinfo : EIATTR_REGCOUNT
	.align		4
.L_3:
        /*0018*/ 	.byte	0x04, 0x2f
        /*001a*/ 	.short	(.L_5 - .L_4)
	.align		4
.L_4:
        /*001c*/ 	.word	index@(_Z11silu_kernelI13__nv_bfloat16EvPT_S2_i)
        /*0020*/ 	.word	0x0000000e


	//----- nvinfo : EIATTR_FRAME_SIZE
	.align		4
.L_5:
        /*0024*/ 	.byte	0x04, 0x11
        /*0026*/ 	.short	(.L_7 - .L_6)
	.align		4
.L_6:
        /*0028*/ 	.word	index@(_Z11silu_kernelI13__nv_bfloat16EvPT_S2_i)
        /*002c*/ 	.word	0x00000000


	//----- nvinfo : EIATTR_REGCOUNT
	.align		4
.L_7:
        /*0030*/ 	.byte	0x04, 0x2f
        /*0032*/ 	.short	(.L_9 - .L_8)
	.align		4
.L_8:
        /*0034*/ 	.word	index@(_Z11silu_kernelIfEvPT_S1_i)
        /*0038*/ 	.word	0x00000015


	//----- nvinfo : EIATTR_FRAME_SIZE
	.align		4
.L_9:
        /*003c*/ 	.byte	0x04, 0x11
        /*003e*/ 	.short	(.L_11 - .L_10)
	.align		4
.L_10:
        /*0040*/ 	.word	index@($__internal_0_$__cuda_sm3x_div_rn_noftz_f32_slowpath)
        /*0044*/ 	.word	0x00000000


	//----- nvinfo : EIATTR_FRAME_SIZE
	.align		4
.L_11:
        /*0048*/ 	.byte	0x04, 0x11
        /*004a*/ 	.short	(.L_13 - .L_12)
	.align		4
.L_12:
        /*004c*/ 	.word	index@(_Z11silu_kernelIfEvPT_S1_i)
        /*0050*/ 	.word	0x00000000


	//----- nvinfo : EIATTR_MIN_STACK_SIZE
	.align		4
.L_13:
        /*0054*/ 	.byte	0x04, 0x12
        /*0056*/ 	.short	(.L_15 - .L_14)
	.align		4
.L_14:
        /*0058*/ 	.word	index@(_Z11silu_kernelIfEvPT_S1_i)
        /*005c*/ 	.word	0x00000000


	//----- nvinfo : EIATTR_MIN_STACK_SIZE
	.align		4
.L_15:
        /*0060*/ 	.byte	0x04, 0x12
        /*0062*/ 	.short	(.L_17 - .L_16)
	.align		4
.L_16:
        /*0064*/ 	.word	index@(_Z11silu_kernelI13__nv_bfloat16EvPT_S2_i)
        /*0068*/ 	.word	0x00000000


	//----- nvinfo : EIATTR_MIN_STACK_SIZE
	.align		4
.L_17:
        /*006c*/ 	.byte	0x04, 0x12
        /*006e*/ 	.short	(.L_19 - .L_18)
	.align		4
.L_18:
        /*0070*/ 	.word	index@(_Z11silu_kernelI6__halfEvPT_S2_i)
        /*0074*/ 	.word	0x00000000
.L_19:


//--------------------- .nv.compat                --------------------------
	.section	.nv.compat,"",@"SHT_CUDA_COMPAT_INFO"
	.align	4
        /*0000*/ 	.byte	0x02, 0x09, 0x00, 0x00, 0x02, 0x02, 0x01, 0x00, 0x02, 0x05, 0x05, 0x00, 0x03, 0x07, 0x01, 0x01
        /*0010*/ 	.byte	0x02, 0x03, 0x00, 0x00, 0x02, 0x06, 0x01, 0x00, 0x04, 0x0b, 0x08, 0x00, 0x01, 0x00, 0x00, 0x00
        /*0020*/ 	.byte	0x00, 0x00, 0x00, 0x00


//--------------------- .nv.info._Z11silu_kernelIfEvPT_S1_i --------------------------
	.section	.nv.info._Z11silu_kernelIfEvPT_S1_i,"",@"SHT_CUDA_INFO"
	.sectionflags	@""
	.align	4


	//----- nvinfo : EIATTR_CUDA_API_VERSION
	.align		4
        /*0000*/ 	.byte	0x04, 0x37
        /*0002*/ 	.short	(.L_21 - .L_20)
.L_20:
        /*0004*/ 	.word	0x00000082


	//----- nvinfo : EIATTR_KPARAM_INFO
	.align		4
.L_21:
        /*0008*/ 	.byte	0x04, 0x17
        /*000a*/ 	.short	(.L_23 - .L_22)
.L_22:
        /*000c*/ 	.word	0x00000000
        /*0010*/ 	.short	0x0002
        /*0012*/ 	.short	0x0010
        /*0014*/ 	.byte	0x00, 0xf0, 0x11, 0x00


	//----- nvinfo : EIATTR_KPARAM_INFO
	.align		4
.L_23:
        /*0018*/ 	.byte	0x04, 0x17
        /*001a*/ 	.short	(.L_25 - .L_24)
.L_24:
        /*001c*/ 	.word	0x00000000
        /*0020*/ 	.short	0x0001
        /*0022*/ 	.short	0x0008
        /*0024*/ 	.byte	0x00, 0xf5, 0x21, 0x00


	//----- nvinfo : EIATTR_KPARAM_INFO
	.align		4
.L_25:
        /*0028*/ 	.byte	0x04, 0x17
        /*002a*/ 	.short	(.L_27 - .L_26)
.L_26:
        /*002c*/ 	.word	0x00000000
        /*0030*/ 	.short	0x0000
        /*0032*/ 	.short	0x0000
        /*0034*/ 	.byte	0x00, 0xf5, 0x21, 0x00


	//----- nvinfo : EIATTR_SPARSE_MMA_MASK
	.align		4
.L_27:
        /*0038*/ 	.byte	0x03, 0x50
        /*003a*/ 	.short	0x0000


	//----- nvinfo : EIATTR_MAXREG_COUNT
	.align		4
        /*003c*/ 	.byte	0x03, 0x1b
        /*003e*/ 	.short	0x00ff


	//----- nvinfo : EIATTR_MERCURY_ISA_VERSION
	.align		4
        /*0040*/ 	.byte	0x03, 0x5f
        /*0042*/ 	.short	0x0101


	//----- nvinfo : EIATTR_VRC_CTA_INIT_COUNT
	.align		4
        /*0044*/ 	.byte	0x02, 0x4a
	.zero		1
	.zero		1


	//----- nvinfo : EIATTR_EXIT_INSTR_OFFSETS
	.align		4
        /*0048*/ 	.byte	0x04, 0x1c
        /*004a*/ 	.short	(.L_29 - .L_28)


	//   ....[0]....
.L_28:
        /*004c*/ 	.word	0x00000070


	//   ....[1]....
        /*0050*/ 	.word	0x000002d0


	//----- nvinfo : EIATTR_CRS_STACK_SIZE
	.align		4
.L_29:
        /*0054*/ 	.byte	0x04, 0x1e
        /*0056*/ 	.short	(.L_31 - .L_30)
.L_30:
        /*0058*/ 	.word	0x00000000


	//----- nvinfo : EIATTR_CBANK_PARAM_SIZE
	.align		4
.L_31:
        /*005c*/ 	.byte	0x03, 0x19
        /*005e*/ 	.short	0x0014


	//----- nvinfo : EIATTR_PARAM_CBANK
	.align		4
        /*0060*/ 	.byte	0x04, 0x0a
        /*0062*/ 	.short	(.L_33 - .L_32)
	.align		4
.L_32:
        /*0064*/ 	.word	index@(.nv.constant0._Z11silu_kernelIfEvPT_S1_i)
        /*0068*/ 	.short	0x0380
        /*006a*/ 	.short	0x0014


	//----- nvinfo : EIATTR_SW_WAR
	.align		4
.L_33:
        /*006c*/ 	.byte	0x04, 0x36
        /*006e*/ 	.short	(.L_35 - .L_34)
.L_34:
        /*0070*/ 	.word	0x00000008
.L_35:


//--------------------- .nv.info._Z11silu_kernelI13__nv_bfloat16EvPT_S2_i --------------------------
	.section	.nv.info._Z11silu_kernelI13__nv_bfloat16EvPT_S2_i,"",@"SHT_CUDA_INFO"
	.sectionflags	@""
	.align	4


	//----- nvinfo : EIATTR_CUDA_API_VERSION
	.align		4
        /*0000*/ 	.byte	0x04, 0x37
        /*0002*/ 	.short	(.L_37 - .L_36)
.L_36:
        /*0004*/ 	.word	0x00000082


	//----- nvinfo : EIATTR_KPARAM_INFO
	.align		4
.L_37:
        /*0008*/ 	.byte	0x04, 0x17
        /*000a*/ 	.short	(.L_39 - .L_38)
.L_38:
        /*000c*/ 	.word	0x00000000
        /*0010*/ 	.short	0x0002
        /*0012*/ 	.short	0x0010
        /*0014*/ 	.byte	0x00, 0xf0, 0x11, 0x00


	//----- nvinfo : EIATTR_KPARAM_INFO
	.align		4
.L_39:
        /*0018*/ 	.byte	0x04, 0x17
        /*001a*/ 	.short	(.L_41 - .L_40)
.L_40:
        /*001c*/ 	.word	0x00000000
        /*0020*/ 	.short	0x0001
        /*0022*/ 	.short	0x0008
        /*0024*/ 	.byte	0x00, 0xf5, 0x21, 0x00


	//----- nvinfo : EIATTR_KPARAM_INFO
	.align		4
.L_41:
        /*0028*/ 	.byte	0x04, 0x17
        /*002a*/ 	.short	(.L_43 - .L_42)
.L_42:
        /*002c*/ 	.word	0x00000000
        /*0030*/ 	.short	0x0000
        /*0032*/ 	.short	0x0000
        /*0034*/ 	.byte	0x00, 0xf5, 0x21, 0x00


	//----- nvinfo : EIATTR_SPARSE_MMA_MASK
	.align		4
.L_43:
        /*0038*/ 	.byte	0x03, 0x50
        /*003a*/ 	.short	0x0000


	//----- nvinfo : EIATTR_MAXREG_COUNT
	.align		4
        /*003c*/ 	.byte	0x03, 0x1b
        /*003e*/ 	.short	0x00ff


	//----- nvinfo : EIATTR_MERCURY_ISA_VERSION
	.align		4
        /*0040*/ 	.byte	0x03, 0x5f
        /*0042*/ 	.short	0x0101


	//----- nvinfo : EIATTR_VRC_CTA_INIT_COUNT
	.align		4
        /*0044*/ 	.byte	0x02, 0x4a
	.zero		1
	.zero		1


	//----- nvinfo : EIATTR_EXIT_INSTR_OFFSETS
	.align		4
        /*0048*/ 	.byte	0x04, 0x1c
        /*004a*/ 	.short	(.L_45 - .L_44)


	//   ....[0]....
.L_44:
        /*004c*/ 	.word	0x00000070


	//   ....[1]....
        /*0050*/ 	.word	0x000002a0


	//----- nvinfo : EIATTR_CRS_STACK_SIZE
	.align		4
.L_45:
        /*0054*/ 	.byte	0x04, 0x1e
        /*0056*/ 	.short	(.L_47 - .L_46)
.L_46:
        /*0058*/ 	.word	0x00000000


	//----- nvinfo : EIATTR_CBANK_PARAM_SIZE
	.align		4
.L_47:
        /*005c*/ 	.byte	0x03, 0x19
        /*005e*/ 	.short	0x0014


	//----- nvinfo : EIATTR_PARAM_CBANK
	.align		4
        /*0060*/ 	.byte	0x04, 0x0a
        /*0062*/ 	.short	(.L_49 - .L_48)
	.align		4
.L_48:
        /*0064*/ 	.word	index@(.nv.constant0._Z11silu_kernelI13__nv_bfloat16EvPT_S2_i)
        /*0068*/ 	.short	0x0380
        /*006a*/ 	.short	0x0014


	//----- nvinfo : EIATTR_SW_WAR
	.align		4
.L_49:
        /*006c*/ 	.byte	0x04, 0x36
        /*006e*/ 	.short	(.L_51 - .L_50)
.L_50:
        /*0070*/ 	.word	0x00000008
.L_51:


//--------------------- .nv.info._Z11silu_kernelI6__halfEvPT_S2_i --------------------------
	.section	.nv.info._Z11silu_kernelI6__halfEvPT_S2_i,"",@"SHT_CUDA_INFO"
	.sectionflags	@""
	.align	4


	//----- nvinfo : EIATTR_CUDA_API_VERSION
	.align		4
        /*0000*/ 	.byte	0x04, 0x37
        /*0002*/ 	.short	(.L_53 - .L_52)
.L_52:
        /*0004*/ 	.word	0x00000082


	//----- nvinfo : EIATTR_KPARAM_INFO
	.align		4
.L_53:
        /*0008*/ 	.byte	0x04, 0x17
        /*000a*/ 	.short	(.L_55 - .L_54)
.L_54:
        /*000c*/ 	.word	0x00000000
        /*0010*/ 	.short	0x0002
        /*0012*/ 	.short	0x0010
        /*0014*/ 	.byte	0x00, 0xf0, 0x11, 0x00


	//----- nvinfo : EIATTR_KPARAM_INFO
	.align		4
.L_55:
        /*0018*/ 	.byte	0x04, 0x17
        /*001a*/ 	.short	(.L_57 - .L_56)
.L_56:
        /*001c*/ 	.word	0x00000000
        /*0020*/ 	.short	0x0001
        /*0022*/ 	.short	0x0008
        /*0024*/ 	.byte	0x00, 0xf5, 0x21, 0x00


	//----- nvinfo : EIATTR_KPARAM_INFO
	.align		4
.L_57:
        /*0028*/ 	.byte	0x04, 0x17
        /*002a*/ 	.short	(.L_59 - .L_58)
.L_58:
        /*002c*/ 	.word	0x00000000
        /*0030*/ 	.short	0x0000
        /*0032*/ 	.short	0x0000
        /*0034*/ 	.byte	0x00, 0xf5, 0x21, 0x00


	//----- nvinfo : EIATTR_SPARSE_MMA_MASK
	.align		4
.L_59:
        /*0038*/ 	.byte	0x03, 0x50
        /*003a*/ 	.short	0x0000


	//----- nvinfo : EIATTR_MAXREG_COUNT
	.align		4
        /*003c*/ 	.byte	0x03, 0x1b
        /*003e*/ 	.short	0x00ff


	//----- nvinfo : EIATTR_MERCURY_ISA_VERSION
	.align		4
        /*0040*/ 	.byte	0x03, 0x5f
        /*0042*/ 	.short	0x0101


	//----- nvinfo : EIATTR_VRC_CTA_INIT_COUNT
	.align		4
        /*0044*/ 	.byte	0x02, 0x4a
	.zero		1
	.zero		1


	//----- nvinfo : EIATTR_EXIT_INSTR_OFFSETS
	.align		4
        /*0048*/ 	.byte	0x04, 0x1c
        /*004a*/ 	.short	(.L_61 - .L_60)


	//   ....[0]....
.L_60:
        /*004c*/ 	.word	0x00000070


	//   ....[1]....
        /*0050*/ 	.word	0x00000300


	//----- nvinfo : EIATTR_CRS_STACK_SIZE
	.align		4
.L_61:
        /*0054*/ 	.byte	0x04, 0x1e
        /*0056*/ 	.short	(.L_63 - .L_62)
.L_62:
        /*0058*/ 	.word	0x00000000


	//----- nvinfo : EIATTR_CBANK_PARAM_SIZE
	.align		4
.L_63:
        /*005c*/ 	.byte	0x03, 0x19
        /*005e*/ 	.short	0x0014


	//----- nvinfo : EIATTR_PARAM_CBANK
	.align		4
        /*0060*/ 	.byte	0x04, 0x0a
        /*0062*/ 	.short	(.L_65 - .L_64)
	.align		4
.L_64:
        /*0064*/ 	.word	index@(.nv.constant0._Z11silu_kernelI6__halfEvPT_S2_i)
        /*0068*/ 	.short	0x0380
        /*006a*/ 	.short	0x0014


	//----- nvinfo : EIATTR_SW_WAR
	.align		4
.L_65:
        /*006c*/ 	.byte	0x04, 0x36
        /*006e*/ 	.short	(.L_67 - .L_66)
.L_66:
        /*0070*/ 	.word	0x00000008
.L_67:


//--------------------- .nv.callgraph             --------------------------
	.section	.nv.callgraph,"",@"SHT_CUDA_CALLGRAPH"
	.align	4
	.sectionentsize	8
	.align		4
        /*0000*/ 	.word	0x00000000
	.align		4
        /*0004*/ 	.word	0xffffffff
	.align		4
        /*0008*/ 	.word	0x00000000
	.align		4
        /*000c*/ 	.word	0xfffffffe
	.align		4
        /*0010*/ 	.word	0x00000000
	.align		4
        /*0014*/ 	.word	0xfffffffd
	.align		4
        /*0018*/ 	.word	0x00000000
	.align		4
        /*001c*/ 	.word	0xfffffffc


//--------------------- .text._Z11silu_kernelIfEvPT_S1_i --------------------------
	.section	.text._Z11silu_kernelIfEvPT_S1_i,"ax",@progbits
	.align	128
        .global         _Z11silu_kernelIfEvPT_S1_i
        .type           _Z11silu_kernelIfEvPT_S1_i,@function
        .size           _Z11silu_kernelIfEvPT_S1_i,(.L_x_19 - _Z11silu_kernelIfEvPT_S1_i)
        .other          _Z11silu_kernelIfEvPT_S1_i,@"STO_CUDA_ENTRY STV_DEFAULT"
_Z11silu_kernelIfEvPT_S1_i:
.text._Z11silu_kernelIfEvPT_S1_i:
[----:B------:R-:W-:Y:S01]  /*0000*/  LDC R1, c[0x0][0x37c] ;  /* 0x0000df00ff017b82 */ /* 0x000fe20000000800 */
[----:B------:R-:W0:Y:S07]  /*0010*/  S2R R9, SR_TID.X ;  /* 0x0000000000097919 */ /* 0x000e2e0000002100 */
[----:B------:R-:W0:Y:S01]  /*0020*/  S2UR UR4, SR_CTAID.X ;  /* 0x00000000000479c3 */ /* 0x000e220000002500 */
[----:B------:R-:W1:Y:S07]  /*0030*/  LDCU UR5, c[0x0][0x390] ;  /* 0x00007200ff0577ac */ /* 0x000e6e0008000800 */
[----:B------:R-:W0:Y:S02]  /*0040*/  LDC R2, c[0x0][0x360] ;  /* 0x0000d800ff027b82 */ /* 0x000e240000000800 */
[----:B0-----:R-:W-:-:S05]  /*0050*/  IMAD R9, R2, UR4, R9 ;  /* 0x0000000402097c24 */ /* 0x001fca000f8e0209 */
[----:B-1----:R-:W-:-:S13]  /*0060*/  ISETP.GE.U32.AND P0, PT, R9, UR5, PT ;  /* 0x0000000509007c0c */ /* 0x002fda000bf06070 */
[----:B------:R-:W-:Y:S05]  /*0070*/  @P0 EXIT ;  /* 0x000000000000094d */ /* 0x000fea0003800000 */
[----:B------:R-:W0:Y:S01]  /*0080*/  LDC.64 R4, c[0x0][0x380] ;  /* 0x0000e000ff047b82 */ /* 0x000e220000000a00 */
[----:B------:R-:W1:Y:S01]  /*0090*/  LDCU UR4, c[0x0][0x370] ;  /* 0x00006e00ff0477ac */ /* 0x000e620008000800 */
[----:B------:R-:W2:Y:S06]  /*00a0*/  LDCU.64 UR6, c[0x0][0x358] ;  /* 0x00006b00ff0677ac */ /* 0x000eac0008000a00 */
[----:B------:R-:W3:Y:S01]  /*00b0*/  LDC.64 R6, c[0x0][0x388] ;  /* 0x0000e200ff067b82 */ /* 0x000ee20000000a00 */
[----:B------:R-:W4:Y:S01]  /*00c0*/  LDCU UR5, c[0x0][0x390] ;  /* 0x00007200ff0577ac */ /* 0x000f220008000800 */
[----:B-1----:R-:W-:-:S07]  /*00d0*/  IMAD R2, R2, UR4, RZ ;  /* 0x0000000402027c24 */ /* 0x002fce000f8e02ff */
.L_x_2:
[----:B01----:R-:W-:-:S05]  /*00e0*/  IMAD.WIDE.U32 R10, R9, 0x4, R4 ;  /* 0x00000004090a7825 */ /* 0x003fca00078e0004 */
[----:B--2---:R0:W2:Y:S01]  /*00f0*/  LDG.E.CONSTANT R0, desc[UR6][R10.64] ;  /* 0x000000060a007981 */ /* 0x0040a2000c1e9900 */
[----:B------:R-:W-:Y:S01]  /*0100*/  IMAD.MOV.U32 R3, RZ, RZ, 0x3bbb989d ;  /* 0x3bbb989dff037424 */ /* 0x000fe200078e00ff */
[----:B------:R-:W-:Y:S01]  /*0110*/  BSSY.RECONVERGENT B0, `(.L_x_0) ;  /* 0x0000018000007945 */ /* 0x000fe20003800200 */
[----:B------:R-:W-:Y:S02]  /*0120*/  IMAD.MOV.U32 R8, RZ, RZ, 0x437c0000 ;  /* 0x437c0000ff087424 */ /* 0x000fe400078e00ff */
[--C-:B0-----:R-:W-:Y:S02]  /*0130*/  IMAD.MOV.U32 R11, RZ, RZ, R9.reuse ;  /* 0x000000ffff0b7224 */ /* 0x101fe400078e0009 */
[----:B------:R-:W-:-:S05]  /*0140*/  IMAD.IADD R9, R2, 0x1, R9 ;  /* 0x0000000102097824 */ /* 0x000fca00078e0209 */
[----:B----4-:R-:W-:Y:S01]  /*0150*/  ISETP.GE.U32.AND P2, PT, R9, UR5, PT ;  /* 0x0000000509007c0c */ /* 0x010fe2000bf46070 */
[----:B--2---:R-:W-:-:S04]  /*0160*/  FFMA.SAT R3, R0, -R3, 0.5 ;  /* 0x3f00000000037423 */ /* 0x004fc80000002803 */
[----:B------:R-:W-:-:S04]  /*0170*/  FFMA.RM R3, R3, R8, 12582913 ;  /* 0x4b40000103037423 */ /* 0x000fc80000004008 */
[C---:B------:R-:W-:Y:S01]  /*0180*/  FADD R13, R3.reuse, -12583039 ;  /* 0xcb40007f030d7421 */ /* 0x040fe20000000000 */
[----:B------:R-:W-:-:S03]  /*0190*/  IMAD.SHL.U32 R3, R3, 0x800000, RZ ;  /* 0x0080000003037824 */ /* 0x000fc600078e00ff */
[----:B------:R-:W-:-:S04]  /*01a0*/  FFMA R13, R0, -1.4426950216293334961, -R13 ;  /* 0xbfb8aa3b000d7823 */ /* 0x000fc8000000080d */
[----:B------:R-:W-:-:S04]  /*01b0*/  FFMA R13, R0, -1.925963033500011079e-08, R13 ;  /* 0xb2a57060000d7823 */ /* 0x000fc8000000000d */
[----:B------:R-:W0:Y:S02]  /*01c0*/  MUFU.EX2 R8, R13 ;  /* 0x0000000d00087308 */ /* 0x000e240000000800 */
[----:B0-----:R-:W-:-:S06]  /*01d0*/  FFMA R14, R3, R8, 1 ;  /* 0x3f800000030e7423 */ /* 0x001fcc0000000008 */
[----:B------:R-:W0:Y:S08]  /*01e0*/  MUFU.RCP R3, R14 ;  /* 0x0000000e00037308 */ /* 0x000e300000001000 */
[----:B------:R-:W1:Y:S01]  /*01f0*/  FCHK P0, R0, R14 ;  /* 0x0000000e00007302 */ /* 0x000e620000000000 */
[----:B0-----:R-:W-:-:S04]  /*0200*/  FFMA R8, -R14, R3, 1 ;  /* 0x3f8000000e087423 */ /* 0x001fc80000000103 */
[----:B------:R-:W-:-:S04]  /*0210*/  FFMA R3, R3, R8, R3 ;  /* 0x0000000803037223 */ /* 0x000fc80000000003 */
[----:B------:R-:W-:-:S04]  /*0220*/  FFMA R8, R0, R3, RZ ;  /* 0x0000000300087223 */ /* 0x000fc800000000ff */
[----:B------:R-:W-:-:S04]  /*0230*/  FFMA R10, -R14, R8, R0 ;  /* 0x000000080e0a7223 */ /* 0x000fc80000000100 */
[----:B------:R-:W-:Y:S01]  /*0240*/  FFMA R3, R3, R10, R8 ;  /* 0x0000000a03037223 */ /* 0x000fe20000000008 */
[----:B-1----:R-:W-:Y:S06]  /*0250*/  @!P0 BRA `(.L_x_1) ;  /* 0x00000000000c8947 */ /* 0x002fec0003800000 */
[----:B------:R-:W-:-:S07]  /*0260*/  MOV R8, 0x280 ;  /* 0x0000028000087802 */ /* 0x000fce0000000f00 */
[----:B---3--:R-:W-:Y:S05]  /*0270*/  CALL.REL.NOINC `($__internal_0_$__cuda_sm3x_div_rn_noftz_f32_slowpath) ;  /* 0x0000000000187944 */ /* 0x008fea0003c00000 */
[----:B------:R-:W-:-:S07]  /*0280*/  IMAD.MOV.U32 R3, RZ, RZ, R0 ;  /* 0x000000ffff037224 */ /* 0x000fce00078e0000 */
.L_x_1:
[----:B------:R-:W-:Y:S05]  /*0290*/  BSYNC.RECONVERGENT B0 ;  /* 0x0000000000007941 */ /* 0x000fea0003800200 */
.L_x_0:
[----:B---3--:R-:W-:-:S05]  /*02a0*/  IMAD.WIDE.U32 R10, R11, 0x4, R6 ;  /* 0x000000040b0a7825 */ /* 0x008fca00078e0006 */
[----:B------:R1:W-:Y:S01]  /*02b0*/  STG.E desc[UR6][R10.64], R3 ;  /* 0x000000030a007986 */ /* 0x0003e2000c101906 */
[----:B------:R-:W-:Y:S05]  /*02c0*/  @!P2 BRA `(.L_x_2) ;  /* 0xfffffffc0084a947 */ /* 0x000fea000383ffff */
[----:B------:R-:W-:Y:S05]  /*02d0*/  EXIT ;  /* 0x000000000000794d */ /* 0x000fea0003800000 */
        .weak           $__internal_0_$__cuda_sm3x_div_rn_noftz_f32_slowpath
        .type           $__internal_0_$__cuda_sm3x_div_rn_noftz_f32_slowpath,@function
        .size           $__internal_0_$__cuda_sm3x_div_rn_noftz_f32_slowpath,(.L_x_19 - $__internal_0_$__cuda_sm3x_div_rn_noftz_f32_slowpath)
$__internal_0_$__cuda_sm3x_div_rn_noftz_f32_slowpath:
[----:B------:R-:W-:Y:S01]  /*02e0*/  SHF.R.U32.HI R12, RZ, 0x17, R14 ;  /* 0x00000017ff0c7819 */ /* 0x000fe2000001160e */
[----:B------:R-:W-:Y:S01]  /*02f0*/  BSSY.RECONVERGENT B1, `(.L_x_3) ;  /* 0x0000064000017945 */ /* 0x000fe20003800200 */
[----:B------:R-:W-:Y:S02]  /*0300*/  SHF.R.U32.HI R3, RZ, 0x17, R0 ;  /* 0x00000017ff037819 */ /* 0x000fe40000011600 */
[----:B------:R-:W-:Y:S02]  /*0310*/  LOP3.LUT R12, R12, 0xff, RZ, 0xc0, !PT ;  /* 0x000000ff0c0c7812 */ /* 0x000fe400078ec0ff */
[----:B------:R-:W-:Y:S02]  /*0320*/  LOP3.LUT R16, R3, 0xff, RZ, 0xc0, !PT ;  /* 0x000000ff03107812 */ /* 0x000fe400078ec0ff */
[----:B------:R-:W-:Y:S01]  /*0330*/  MOV R13, R0 ;  /* 0x00000000000d7202 */ /* 0x000fe20000000f00 */
[----:B------:R-:W-:Y:S02]  /*0340*/  VIADD R17, R12, 0xffffffff ;  /* 0xffffffff0c117836 */ /* 0x000fe40000000000 */
[----:B------:R-:W-:-:S03]  /*0350*/  VIADD R15, R16, 0xffffffff ;  /* 0xffffffff100f7836 */ /* 0x000fc60000000000 */
[----:B------:R-:W-:-:S04]  /*0360*/  ISETP.GT.U32.AND P0, PT, R17, 0xfd, PT ;  /* 0x000000fd1100780c */ /* 0x000fc80003f04070 */
[----:B------:R-:W-:-:S13]  /*0370*/  ISETP.GT.U32.OR P0, PT, R15, 0xfd, P0 ;  /* 0x000000fd0f00780c */ /* 0x000fda0000704470 */
[----:B------:R-:W-:Y:S01]  /*0380*/  @!P0 IMAD.MOV.U32 R10, RZ, RZ, RZ ;  /* 0x000000ffff0a8224 */ /* 0x000fe200078e00ff */
[----:B------:R-:W-:Y:S06]  /*0390*/  @!P0 BRA `(.L_x_4) ;  /* 0x0000000000608947 */ /* 0x000fec0003800000 */
[----:B------:R-:W-:Y:S01]  /*03a0*/  FSETP.GTU.FTZ.AND P0, PT, |R0|, +INF , PT ;  /* 0x7f8000000000780b */ /* 0x000fe20003f1c200 */
[----:B------:R-:W-:Y:S01]  /*03b0*/  IMAD.MOV.U32 R3, RZ, RZ, R14 ;  /* 0x000000ffff037224 */ /* 0x000fe200078e000e */
[----:B------:R-:W-:-:S04]  /*03c0*/  FSETP.GTU.FTZ.AND P1, PT, |R14|, +INF , PT ;  /* 0x7f8000000e00780b */ /* 0x000fc80003f3c200 */
[----:B------:R-:W-:-:S13]  /*03d0*/  PLOP3.LUT P0, PT, P0, P1, PT, 0xf8, 0x8f ;  /* 0x00000000008f781c */ /* 0x000fda0000703f70 */
[----:B------:R-:W-:Y:S05]  /*03e0*/  @P0 BRA `(.L_x_5) ;  /* 0x00000004004c0947 */ /* 0x000fea0003800000 */
[----:B------:R-:W-:-:S13]  /*03f0*/  LOP3.LUT P0, RZ, R14, 0x7fffffff, R13, 0xc8, !PT ;  /* 0x7fffffff0eff7812 */ /* 0x000fda000780c80d */
[----:B------:R-:W-:Y:S05]  /*0400*/  @!P0 BRA `(.L_x_6) ;  /* 0x00000004003c8947 */ /* 0x000fea0003800000 */
[C---:B------:R-:W-:Y:S02]  /*0410*/  FSETP.NEU.FTZ.AND P3, PT, |R0|.reuse, +INF , PT ;  /* 0x7f8000000000780b */ /* 0x040fe40003f7d200 */
[----:B------:R-:W-:Y:S02]  /*0420*/  FSETP.NEU.FTZ.AND P1, PT, |R3|, +INF , PT ;  /* 0x7f8000000300780b */ /* 0x000fe40003f3d200 */
[----:B------:R-:W-:-:S11]  /*0430*/  FSETP.NEU.FTZ.AND P0, PT, |R0|, +INF , PT ;  /* 0x7f8000000000780b */ /* 0x000fd60003f1d200 */
[----:B------:R-:W-:Y:S05]  /*0440*/  @!P1 BRA !P3, `(.L_x_6) ;  /* 0x00000004002c9947 */ /* 0x000fea0005800000 */
[----:B------:R-:W-:-:S04]  /*0450*/  LOP3.LUT P3, RZ, R13, 0x7fffffff, RZ, 0xc0, !PT ;  /* 0x7fffffff0dff7812 */ /* 0x000fc8000786c0ff */
[----:B------:R-:W-:-:S13]  /*0460*/  PLOP3.LUT P1, PT, P1, P3, PT, 0x2f, 0xf2 ;  /* 0x0000000000f2781c */ /* 0x000fda0000f26577 */
[----:B------:R-:W-:Y:S05]  /*0470*/  @P1 BRA `(.L_x_7) ;  /* 0x0000000400181947 */ /* 0x000fea0003800000 */
[----:B------:R-:W-:-:S04]  /*0480*/  LOP3.LUT P1, RZ, R14, 0x7fffffff, RZ, 0xc0, !PT ;  /* 0x7fffffff0eff7812 */ /* 0x000fc8000782c0ff */
[----:B------:R-:W-:-:S13]  /*0490*/  PLOP3.LUT P0, PT, P0, P1, PT, 0x2f, 0xf2 ;  /* 0x0000000000f2781c */ /* 0x000fda0000702577 */
[----:B------:R-:W-:Y:S05]  /*04a0*/  @P0 BRA `(.L_x_8) ;  /* 0x0000000400000947 */ /* 0x000fea0003800000 */
[----:B------:R-:W-:Y:S02]  /*04b0*/  ISETP.GE.AND P0, PT, R15, RZ, PT ;  /* 0x000000ff0f00720c */ /* 0x000fe40003f06270 */
[----:B------:R-:W-:-:S11]  /*04c0*/  ISETP.GE.AND P1, PT, R17, RZ, PT ;  /* 0x000000ff1100720c */ /* 0x000fd60003f26270 */
[----:B------:R-:W-:Y:S02]  /*04d0*/  @P0 IMAD.MOV.U32 R10, RZ, RZ, RZ ;  /* 0x000000ffff0a0224 */ /* 0x000fe400078e00ff */
[----:B------:R-:W-:Y:S01]  /*04e0*/  @!P0 FFMA R13, R0, 1.84467440737095516160e+19, RZ ;  /* 0x5f800000000d8823 */ /* 0x000fe200000000ff */
[----:B------:R-:W-:Y:S02]  /*04f0*/  @!P0 IMAD.MOV.U32 R10, RZ, RZ, -0x40 ;  /* 0xffffffc0ff0a8424 */ /* 0x000fe400078e00ff */
[----:B------:R-:W-:Y:S02]  /*0500*/  @!P1 FFMA R14, R3, 1.84467440737095516160e+19, RZ ;  /* 0x5f800000030e9823 */ /* 0x000fe400000000ff */
[----:B------:R-:W-:-:S07]  /*0510*/  @!P1 VIADD R10, R10, 0x40 ;  /* 0x000000400a0a9836 */ /* 0x000fce0000000000 */
.L_x_4:
[----:B------:R-:W-:Y:S01]  /*0520*/  LEA R3, R12, 0xc0800000, 0x17 ;  /* 0xc08000000c037811 */ /* 0x000fe200078eb8ff */
[----:B------:R-:W-:Y:S03]  /*0530*/  BSSY.RECONVERGENT B2, `(.L_x_9) ;  /* 0x0000036000027945 */ /* 0x000fe60003800200 */
[----:B------:R-:W-:Y:S01]  /*0540*/  IADD3 R14, PT, PT, -R3, R14, RZ ;  /* 0x0000000e030e7210 */ /* 0x000fe20007ffe1ff */
[----:B------:R-:W-:-:S03]  /*0550*/  VIADD R3, R16, 0xffffff81 ;  /* 0xffffff8110037836 */ /* 0x000fc60000000000 */
[----:B------:R-:W0:Y:S01]  /*0560*/  MUFU.RCP R15, R14 ;  /* 0x0000000e000f7308 */ /* 0x000e220000001000 */
[----:B------:R-:W-:Y:S01]  /*0570*/  FADD.FTZ R17, -R14, -RZ ;  /* 0x800000ff0e117221 */ /* 0x000fe20000010100 */
[----:B------:R-:W-:-:S03]  /*0580*/  IMAD R0, R3, -0x800000, R13 ;  /* 0xff80000003007824 */ /* 0x000fc600078e020d */
[----:B0-----:R-:W-:-:S04]  /*0590*/  FFMA R16, R15, R17, 1 ;  /* 0x3f8000000f107423 */ /* 0x001fc80000000011 */
[----:B------:R-:W-:-:S04]  /*05a0*/  FFMA R18, R15, R16, R15 ;  /* 0x000000100f127223 */ /* 0x000fc8000000000f */
[----:B------:R-:W-:-:S04]  /*05b0*/  FFMA R13, R0, R18, RZ ;  /* 0x00000012000d7223 */ /* 0x000fc800000000ff */
[----:B------:R-:W-:-:S04]  /*05c0*/  FFMA R16, R17, R13, R0 ;  /* 0x0000000d11107223 */ /* 0x000fc80000000000 */
[----:B------:R-:W-:Y:S01]  /*05d0*/  FFMA R15, R18, R16, R13 ;  /* 0x00000010120f7223 */ /* 0x000fe2000000000d */
[----:B------:R-:W-:-:S03]  /*05e0*/  IADD3 R13, PT, PT, R3, 0x7f, -R12 ;  /* 0x0000007f030d7810 */ /* 0x000fc60007ffe80c */
[----:B------:R-:W-:Y:S02]  /*05f0*/  FFMA R16, R17, R15, R0 ;  /* 0x0000000f11107223 */ /* 0x000fe40000000000 */
[----:B------:R-:W-:Y:S02]  /*0600*/  IMAD.IADD R13, R13, 0x1, R10 ;  /* 0x000000010d0d7824 */ /* 0x000fe400078e020a */
[----:B------:R-:W-:-:S05]  /*0610*/  FFMA R0, R18, R16, R15 ;  /* 0x0000001012007223 */ /* 0x000fca000000000f */
[----:B------:R-:W-:-:S04]  /*0620*/  SHF.R.U32.HI R3, RZ, 0x17, R0 ;  /* 0x00000017ff037819 */ /* 0x000fc80000011600 */
[----:B------:R-:W-:-:S05]  /*0630*/  LOP3.LUT R3, R3, 0xff, RZ, 0xc0, !PT ;  /* 0x000000ff03037812 */ /* 0x000fca00078ec0ff */
[----:B------:R-:W-:-:S04]  /*0640*/  IMAD.IADD R14, R3, 0x1, R13 ;  /* 0x00000001030e7824 */ /* 0x000fc800078e020d */
[----:B------:R-:W-:-:S05]  /*0650*/  VIADD R3, R14, 0xffffffff ;  /* 0xffffffff0e037836 */ /* 0x000fca0000000000 */
[----:B------:R-:W-:-:S13]  /*0660*/  ISETP.GE.U32.AND P0, PT, R3, 0xfe, PT ;  /* 0x000000fe0300780c */ /* 0x000fda0003f06070 */
[----:B------:R-:W-:Y:S05]  /*0670*/  @!P0 BRA `(.L_x_10) ;  /* 0x0000000000808947 */ /* 0x000fea0003800000 */
[----:B------:R-:W-:-:S13]  /*0680*/  ISETP.GT.AND P0, PT, R14, 0xfe, PT ;  /* 0x000000fe0e00780c */ /* 0x000fda0003f04270 */
[----:B------:R-:W-:Y:S05]  /*0690*/  @P0 BRA `(.L_x_11) ;  /* 0x00000000006c0947 */ /* 0x000fea0003800000 */
[----:B------:R-:W-:-:S13]  /*06a0*/  ISETP.GE.AND P0, PT, R14, 0x1, PT ;  /* 0x000000010e00780c */ /* 0x000fda0003f06270 */
[----:B------:R-:W-:Y:S05]  /*06b0*/  @P0 BRA `(.L_x_12) ;  /* 0x0000000000740947 */ /* 0x000fea0003800000 */
[----:B------:R-:W-:Y:S02]  /*06c0*/  ISETP.GE.AND P0, PT, R14, -0x18, PT ;  /* 0xffffffe80e00780c */ /* 0x000fe40003f06270 */
[----:B------:R-:W-:-:S11]  /*06d0*/  LOP3.LUT R0, R0, 0x80000000, RZ, 0xc0, !PT ;  /* 0x8000000000007812 */ /* 0x000fd600078ec0ff */
[----:B------:R-:W-:Y:S05]  /*06e0*/  @!P0 BRA `(.L_x_12) ;  /* 0x0000000000688947 */ /* 0x000fea0003800000 */
[-CC-:B------:R-:W-:Y:S01]  /*06f0*/  FFMA.RZ R3, R18, R16.reuse, R15.reuse ;  /* 0x0000001012037223 */ /* 0x180fe2000000c00f */
[----:B------:R-:W-:Y:S02]  /*0700*/  VIADD R13, R14, 0x20 ;  /* 0x000000200e0d7836 */ /* 0x000fe40000000000 */
[-CC-:B------:R-:W-:Y:S01]  /*0710*/  FFMA.RM R10, R18, R16.reuse, R15.reuse ;  /* 0x00000010120a7223 */ /* 0x180fe2000000400f */
[----:B------:R-:W-:Y:S02]  /*0720*/  ISETP.NE.AND P3, PT, R14, RZ, PT ;  /* 0x000000ff0e00720c */ /* 0x000fe40003f65270 */
[----:B------:R-:W-:Y:S01]  /*0730*/  LOP3.LUT R12, R3, 0x7fffff, RZ, 0xc0, !PT ;  /* 0x007fffff030c7812 */ /* 0x000fe200078ec0ff */
[----:B------:R-:W-:Y:S01]  /*0740*/  FFMA.RP R3, R18, R16, R15 ;  /* 0x0000001012037223 */ /* 0x000fe2000000800f */
[----:B------:R-:W-:Y:S02]  /*0750*/  ISETP.NE.AND P1, PT, R14, RZ, PT ;  /* 0x000000ff0e00720c */ /* 0x000fe40003f25270 */
[----:B------:R-:W-:-:S02]  /*0760*/  LOP3.LUT R12, R12, 0x800000, RZ, 0xfc, !PT ;  /* 0x008000000c0c7812 */ /* 0x000fc400078efcff */
[----:B------:R-:W-:Y:S02]  /*0770*/  IADD3 R14, PT, PT, -R14, RZ, RZ ;  /* 0x000000ff0e0e7210 */ /* 0x000fe40007ffe1ff */
[----:B------:R-:W-:Y:S02]  /*0780*/  SHF.L.U32 R13, R12, R13, RZ ;  /* 0x0000000d0c0d7219 */ /* 0x000fe400000006ff */
[----:B------:R-:W-:Y:S02]  /*0790*/  FSETP.NEU.FTZ.AND P0, PT, R3, R10, PT ;  /* 0x0000000a0300720b */ /* 0x000fe40003f1d000 */
[----:B------:R-:W-:Y:S02]  /*07a0*/  SEL R3, R14, RZ, P3 ;  /* 0x000000ff0e037207 */ /* 0x000fe40001800000 */
[----:B------:R-:W-:Y:S02]  /*07b0*/  ISETP.NE.AND P1, PT, R13, RZ, P1 ;  /* 0x000000ff0d00720c */ /* 0x000fe40000f25270 */
[----:B------:R-:W-:-:S02]  /*07c0*/  SHF.R.U32.HI R3, RZ, R3, R12 ;  /* 0x00000003ff037219 */ /* 0x000fc4000001160c */
[----:B------:R-:W-:Y:S02]  /*07d0*/  PLOP3.LUT P0, PT, P0, P1, PT, 0xf8, 0x8f ;  /* 0x00000000008f781c */ /* 0x000fe40000703f70 */
[----:B------:R-:W-:Y:S02]  /*07e0*/  SHF.R.U32.HI R13, RZ, 0x1, R3 ;  /* 0x00000001ff0d7819 */ /* 0x000fe40000011603 */
[----:B------:R-:W-:-:S04]  /*07f0*/  SEL R10, RZ, 0x1, !P0 ;  /* 0x00000001ff0a7807 */ /* 0x000fc80004000000 */
[----:B------:R-:W-:-:S04]  /*0800*/  LOP3.LUT R10, R10, 0x1, R13, 0xf8, !PT ;  /* 0x000000010a0a7812 */ /* 0x000fc800078ef80d */
[----:B------:R-:W-:-:S05]  /*0810*/  LOP3.LUT R10, R10, R3, RZ, 0xc0, !PT ;  /* 0x000000030a0a7212 */ /* 0x000fca00078ec0ff */
[----:B------:R-:W-:-:S05]  /*0820*/  IMAD.IADD R13, R13, 0x1, R10 ;  /* 0x000000010d0d7824 */ /* 0x000fca00078e020a */
[----:B------:R-:W-:Y:S01]  /*0830*/  LOP3.LUT R0, R13, R0, RZ, 0xfc, !PT ;  /* 0x000000000d007212 */ /* 0x000fe200078efcff */
[----:B------:R-:W-:Y:S06]  /*0840*/  BRA `(.L_x_12) ;  /* 0x0000000000107947 */ /* 0x000fec0003800000 */
.L_x_11:
[----:B------:R-:W-:-:S04]  /*0850*/  LOP3.LUT R0, R0, 0x80000000, RZ, 0xc0, !PT ;  /* 0x8000000000007812 */ /* 0x000fc800078ec0ff */
[----:B------:R-:W-:Y:S01]  /*0860*/  LOP3.LUT R0, R0, 0x7f800000, RZ, 0xfc, !PT ;  /* 0x7f80000000007812 */ /* 0x000fe200078efcff */
[----:B------:R-:W-:Y:S06]  /*0870*/  BRA `(.L_x_12) ;  /* 0x0000000000047947 */ /* 0x000fec0003800000 */
.L_x_10:
[----:B------:R-:W-:-:S07]  /*0880*/  IMAD R0, R13, 0x800000, R0 ;  /* 0x008000000d007824 */ /* 0x000fce00078e0200 */
.L_x_12:
[----:B------:R-:W-:Y:S05]  /*0890*/  BSYNC.RECONVERGENT B2 ;  /* 0x0000000000027941 */ /* 0x000fea0003800200 */
.L_x_9:
[----:B------:R-:W-:Y:S05]  /*08a0*/  BRA `(.L_x_13) ;  /* 0x0000000000207947 */ /* 0x000fea0003800000 */
.L_x_8:
[----:B------:R-:W-:-:S04]  /*08b0*/  LOP3.LUT R0, R14, 0x80000000, R13, 0x48, !PT ;  /* 0x800000000e007812 */ /* 0x000fc800078e480d */
[----:B------:R-:W-:Y:S01]  /*08c0*/  LOP3.LUT R0, R0, 0x7f800000, RZ, 0xfc, !PT ;  /* 0x7f80000000007812 */ /* 0x000fe200078efcff */
[----:B------:R-:W-:Y:S06]  /*08d0*/  BRA `(.L_x_13) ;  /* 0x0000000000147947 */ /* 0x000fec0003800000 */
.L_x_7:
[----:B------:R-:W-:Y:S01]  /*08e0*/  LOP3.LUT R0, R14, 0x80000000, R13, 0x48, !PT ;  /* 0x800000000e007812 */ /* 0x000fe200078e480d */
[----:B------:R-:W-:Y:S06]  /*08f0*/  BRA `(.L_x_13) ;  /* 0x00000000000c7947 */ /* 0x000fec0003800000 */
.L_x_6:
[----:B------:R-:W0:Y:S01]  /*0900*/  MUFU.RSQ R0, -QNAN ;  /* 0xffc0000000007908 */ /* 0x000e220000001400 */
[----:B------:R-:W-:Y:S05]  /*0910*/  BRA `(.L_x_13) ;  /* 0x0000000000047947 */ /* 0x000fea0003800000 */
.L_x_5:
[----:B------:R-:W-:-:S07]  /*0920*/  FADD.FTZ R0, R0, R3 ;  /* 0x0000000300007221 */ /* 0x000fce0000010000 */
.L_x_13:
[----:B------:R-:W-:Y:S05]  /*0930*/  BSYNC.RECONVERGENT B1 ;  /* 0x0000000000017941 */ /* 0x000fea0003800200 */
.L_x_3:
[----:B------:R-:W-:Y:S02]  /*0940*/  IMAD.MOV.U32 R12, RZ, RZ, R8 ;  /* 0x000000ffff0c7224 */ /* 0x000fe400078e0008 */
[----:B------:R-:W-:-:S04]  /*0950*/  IMAD.MOV.U32 R13, RZ, RZ, 0x0 ;  /* 0x00000000ff0d7424 */ /* 0x000fc800078e00ff */
[----:B0-----:R-:W-:Y:S05]  /*0960*/  RET.REL.NODEC R12 `(_Z11silu_kernelIfEvPT_S1_i) ;  /* 0xfffffff40ca47950 */ /* 0x001fea0003c3ffff */
.L_x_14:
[----:B------:R-:W-:-:S00]  /*0970*/  BRA `(.L_x_14) ;  /* 0xfffffffc00fc7947 */ /* 0x000fc0000383ffff */
[----:B------:R-:W-:-:S00]  /*0980*/  NOP ;  /* 0x0000000000007918 */ /* 0x000fc00000000000 */
[----:B------:R-:W-:-:S00]  /*0990*/  NOP ;  /* 0x0000000000007918 */ /* 0x000fc00000000000 */
[----:B------:R-:W-:-:S00]  /*09a0*/  NOP ;  /* 0x0000000000007918 */ /* 0x000fc00000000000 */
[----:B------:R-:W-:-:S00]  /*09b0*/  NOP ;  /* 0x0000000000007918 */ /* 0x000fc00000000000 */
[----:B------:R-:W-:-:S00]  /*09c0*/  NOP ;  /* 0x0000000000007918 */ /* 0x000fc00000000000 */
[----:B------:R-:W-:-:S00]  /*09d0*/  NOP ;  /* 0x0000000000007918 */ /* 0x000fc00000000000 */
[----:B------:R-:W-:-:S00]  /*09e0*/  NOP ;  /* 0x0000000000007918 */ /* 0x000fc00000000000 */
[----:B------:R-:W-:-:S00]  /*09f0*/  NOP ;  /* 0x0000000000007918 */ /* 0x000fc00000000000 */
.L_x_19:


//--------------------- .text._Z11silu_kernelI13__nv_bfloat16EvPT_S2_i --------------------------
	.section	.text._Z11silu_kernelI13__nv_bfloat16EvPT_S2_i,"ax",@progbits
	.align	128
        .global         _Z11silu_kernelI13__nv_bfloat16EvPT_S2_i
        .type           _Z11silu_kernelI13__nv_bfloat16EvPT_S2_i,@function
        .size           _Z11silu_kernelI13__nv_bfloat16EvPT_S2_i,(.L_x_21 - _Z11silu_kernelI13__nv_bfloat16EvPT_S2_i)
        .other          _Z11silu_kernelI13__nv_bfloat16EvPT_S2_i,@"STO_CUDA_ENTRY STV_DEFAULT"
_Z11silu_kernelI13__nv_bfloat16EvPT_S2_i:
.text._Z11silu_kernelI13__nv_bfloat16EvPT_S2_i:
        /* <DEDUP_REMOVED lines=10> */
[----:B------:R-:W2:Y:S01]  /*00a0*/  I2F.BF16 R9, 0x1 ;  /* 0x0000000100097906 */ /* 0x000ea20000202400 */
[----:B------:R-:W3:Y:S05]  /*00b0*/  LDCU.64 UR6, c[0x0][0x358] ;  /* 0x00006b00ff0677ac */ /* 0x000eea0008000a00 */
[----:B------:R-:W4:Y:S01]  /*00c0*/  LDC.64 R4, c[0x0][0x388] ;  /* 0x0000e200ff047b82 */ /* 0x000f220000000a00 */
[----:B-12---:R-:W-:-:S07]  /*00d0*/  IMAD R11, R11, UR4, RZ ;  /* 0x000000040b0b7c24 */ /* 0x006fce000f8e02ff */
.L_x_15:
[----:B0-----:R-:W-:-:S06]  /*00e0*/  IMAD.WIDE.U32 R6, R0, 0x2, R2 ;  /* 0x0000000200067825 */ /* 0x001fcc00078e0002 */
[----:B---3--:R-:W2:Y:S02]  /*00f0*/  LDG.E.U16.CONSTANT R6, desc[UR6][R6.64] ;  /* 0x0000000606067981 */ /* 0x008ea4000c1e9500 */
[----:B--2---:R-:W-:Y:S01]  /*0100*/  HFMA2.BF16_V2 R8, -RZ.H0_H0, RZ.H0_H0, -R6.H0_H0 ;  /* 0x200000ffff087231 */ /* 0x004fe20000340906 */
[----:B------:R-:W-:-:S04]  /*0110*/  SHF.L.U32 R6, R6, 0x10, RZ ;  /* 0x0000001006067819 */ /* 0x000fc800000006ff */
[----:B------:R-:W-:-:S04]  /*0120*/  PRMT R8, R8, 0x5410, RZ ;  /* 0x0000541008087816 */ /* 0x000fc800000000ff */
[----:B------:R-:W-:-:S05]  /*0130*/  SHF.L.U32 R8, R8, 0x10, RZ ;  /* 0x0000001008087819 */ /* 0x000fca00000006ff */
[----:B------:R-:W-:-:S05]  /*0140*/  FMUL R8, R8, 1.4426951408386230469 ;  /* 0x3fb8aa3c08087820 */ /* 0x000fca0000400000 */
[----:B------:R-:W-:-:S13]  /*0150*/  FSETP.GEU.AND P0, PT, R8, -126, PT ;  /* 0xc2fc00000800780b */ /* 0x000fda0003f0e000 */
[----:B------:R-:W-:-:S04]  /*0160*/  @!P0 FMUL R8, R8, 0.5 ;  /* 0x3f00000008088820 */ /* 0x000fc80000400000 */
[----:B------:R-:W0:Y:S02]  /*0170*/  MUFU.EX2 R10, R8 ;  /* 0x00000008000a7308 */ /* 0x000e240000000800 */
[----:B0-----:R-:W-:-:S05]  /*0180*/  @!P0 FMUL R10, R10, R10 ;  /* 0x0000000a0a0a8220 */ /* 0x001fca0000400000 */
[----:B------:R-:W-:-:S05]  /*0190*/  F2FP.BF16.F32.PACK_AB R10, RZ, R10 ;  /* 0x0000000aff0a723e */ /* 0x000fca00000010ff */
[----:B------:R-:W-:-:S05]  /*01a0*/  HADD2.BF16_V2 R7, R9.H0_H0, R10.H0_H0 ;  /* 0x2000000a09077230 */ /* 0x000fca0000200800 */
[----:B------:R-:W-:-:S04]  /*01b0*/  SHF.L.U32 R10, R7, 0x10, RZ ;  /* 0x00000010070a7819 */ /* 0x000fc800000006ff */
[----:B------:R-:W-:-:S13]  /*01c0*/  FSETP.GE.AND P0, PT, |R10|, 8.50705917302346158658e+37, PT ;  /* 0x7e8000000a00780b */ /* 0x000fda0003f06200 */
[----:B------:R-:W-:-:S05]  /*01d0*/  @P0 FMUL R10, R10, 0.25 ;  /* 0x3e8000000a0a0820 */ /* 0x000fca0000400000 */
[----:B------:R-:W-:-:S13]  /*01e0*/  FSETP.GEU.AND P1, PT, |R10|, 1.175494350822287508e-38, PT ;  /* 0x008000000a00780b */ /* 0x000fda0003f2e200 */
[----:B------:R-:W-:Y:S01]  /*01f0*/  @!P1 FMUL R10, R10, 16777216 ;  /* 0x4b8000000a0a9820 */ /* 0x000fe20000400000 */
[----:B------:R-:W-:-:S03]  /*0200*/  @!P1 FMUL R6, R6, 16777216 ;  /* 0x4b80000006069820 */ /* 0x000fc60000400000 */
[----:B------:R-:W0:Y:S02]  /*0210*/  MUFU.RCP R7, R10 ;  /* 0x0000000a00077308 */ /* 0x000e240000001000 */
[----:B0-----:R-:W-:-:S04]  /*0220*/  FMUL R6, R7, R6 ;  /* 0x0000000607067220 */ /* 0x001fc80000400000 */
[----:B------:R-:W-:-:S05]  /*0230*/  @P0 FMUL R6, R6, 0.25 ;  /* 0x3e80000006060820 */ /* 0x000fca0000400000 */
[----:B------:R-:W-:Y:S01]  /*0240*/  F2FP.BF16.F32.PACK_AB R8, RZ, R6 ;  /* 0x00000006ff08723e */ /* 0x000fe200000010ff */
[----:B----4-:R-:W-:Y:S01]  /*0250*/  IMAD.WIDE.U32 R6, R0, 0x2, R4 ;  /* 0x0000000200067825 */ /* 0x010fe200078e0004 */
[----:B------:R-:W-:-:S04]  /*0260*/  IADD3 R0, PT, PT, R11, R0, RZ ;  /* 0x000000000b007210 */ /* 0x000fc80007ffe0ff */
[----:B------:R1:W-:Y:S01]  /*0270*/  STG.E.U16 desc[UR6][R6.64], R8 ;  /* 0x0000000806007986 */ /* 0x0003e2000c101506 */
[----:B------:R-:W-:-:S13]  /*0280*/  ISETP.GE.U32.AND P0, PT, R0, UR5, PT ;  /* 0x0000000500007c0c */ /* 0x000fda000bf06070 */
[----:B-1----:R-:W-:Y:S05]  /*0290*/  @!P0 BRA `(.L_x_15) ;  /* 0xfffffffc00908947 */ /* 0x002fea000383ffff */
[----:B------:R-:W-:Y:S05]  /*02a0*/  EXIT ;  /* 0x000000000000794d */ /* 0x000fea0003800000 */
.L_x_16:
        /* <DEDUP_REMOVED lines=13> */
.L_x_21:


//--------------------- .text._Z11silu_kernelI6__halfEvPT_S2_i --------------------------
	.section	.text._Z11silu_kernelI6__halfEvPT_S2_i,"ax",@progbits
	.align	128
        .global         _Z11silu_kernelI6__halfEvPT_S2_i
        .type           _Z11silu_kernelI6__halfEvPT_S2_i,@function
        .size           _Z11silu_kernelI6__halfEvPT_S2_i,(.L_x_22 - _Z11silu_kernelI6__halfEvPT_S2_i)
        .other          _Z11silu_kernelI6__halfEvPT_S2_i,@"STO_CUDA_ENTRY STV_DEFAULT"
_Z11silu_kernelI6__halfEvPT_S2_i:
.text._Z11silu_kernelI6__halfEvPT_S2_i:
        /* <DEDUP_REMOVED lines=10> */
[----:B------:R-:W2:Y:S01]  /*00a0*/  I2F.F16 R7, 0x1 ;  /* 0x0000000100077906 */ /* 0x000ea20000200c00 */
[----:B------:R-:W3:Y:S05]  /*00b0*/  LDCU.64 UR6, c[0x0][0x358] ;  /* 0x00006b00ff0677ac */ /* 0x000eea0008000a00 */
[----:B------:R-:W4:Y:S01]  /*00c0*/  LDC.64 R4, c[0x0][0x388] ;  /* 0x0000e200ff047b82 */ /* 0x000f220000000a00 */
[----:B------:R-:W0:Y:S01]  /*00d0*/  LDCU UR5, c[0x0][0x390] ;  /* 0x00007200ff0577ac */ /* 0x000e220008000800 */
[----:B-12---:R-:W-:-:S07]  /*00e0*/  IMAD R6, R6, UR4, RZ ;  /* 0x0000000406067c24 */ /* 0x006fce000f8e02ff */
.L_x_17:
[----:B01----:R-:W-:-:S06]  /*00f0*/  IMAD.WIDE.U32 R10, R9, 0x2, R2 ;  /* 0x00000002090a7825 */ /* 0x003fcc00078e0002 */
[----:B---3--:R-:W2:Y:S02]  /*0100*/  LDG.E.U16.CONSTANT R10, desc[UR6][R10.64] ;  /* 0x000000060a0a7981 */ /* 0x008ea4000c1e9500 */
[----:B--2---:R-:W-:Y:S01]  /*0110*/  HADD2.F32 R0, -RZ, -R10.H0_H0 ;  /* 0xa000000aff007230 */ /* 0x004fe20000004100 */
[----:B------:R-:W-:-:S04]  /*0120*/  HSETP2.EQ.AND P1, P0, -R10.H0_H0, 0.0226898193359375, 0.007297515869140625, PT ;  /* 0x25cf1f790a007434 */ /* 0x000fc80003822900 */
[----:B------:R-:W-:Y:S01]  /*0130*/  FFMA R0, R0, 1.4426950216293334961, -RZ ;  /* 0x3fb8aa3b00007823 */ /* 0x000fe200000008ff */
[----:B------:R-:W-:Y:S02]  /*0140*/  SEL R13, RZ, 0x3c00, !P1 ;  /* 0x00003c00ff0d7807 */ /* 0x000fe40004800000 */
[----:B------:R-:W-:Y:S02]  /*0150*/  HSETP2.EQ.AND P1, P2, -R10.H0_H0, -2.966796875, -2.615234375, PT ;  /* 0xc1efc13b0a007434 */ /* 0x000fe40003a22900 */
[----:B------:R-:W-:Y:S01]  /*0160*/  SEL R15, RZ, 0x3c00, !P0 ;  /* 0x00003c00ff0f7807 */ /* 0x000fe20004000000 */
[----:B------:R-:W0:Y:S02]  /*0170*/  MUFU.EX2 R0, R0 ;  /* 0x0000000000007308 */ /* 0x000e240000000800 */
[----:B------:R-:W-:Y:S02]  /*0180*/  SEL R11, RZ, 0x3c00, !P2 ;  /* 0x00003c00ff0b7807 */ /* 0x000fe40005000000 */
[----:B0-----:R-:W-:-:S05]  /*0190*/  F2FP.F16.F32.PACK_AB R8, RZ, R0 ;  /* 0x00000000ff08723e */ /* 0x001fca00000000ff */
[----:B------:R-:W-:Y:S01]  /*01a0*/  HFMA2 R8, R13.H0_H0, -0.0009765625, -0.0009765625, R8.H0_H0 ;  /* 0x940094000d087831 */ /* 0x000fe20000040808 */
[----:B------:R-:W-:-:S03]  /*01b0*/  SEL R13, RZ, 0x3c00, !P1 ;  /* 0x00003c00ff0d7807 */ /* 0x000fc60004800000 */
[----:B------:R-:W-:-:S04]  /*01c0*/  HFMA2 R8, R15.H0_H0, -0.0009765625, -0.0009765625, R8.H0_H0 ;  /* 0x940094000f087831 */ /* 0x000fc80000040808 */
[----:B------:R-:W-:-:S04]  /*01d0*/  HFMA2 R8, R13.H0_H0, 6.103515625e-05, 6.103515625e-05, R8.H0_H0 ;  /* 0x040004000d087831 */ /* 0x000fc80000040808 */
[----:B------:R-:W-:-:S04]  /*01e0*/  HFMA2 R8, R11.H0_H0, 3.0517578125e-05, 3.0517578125e-05, R8.H0_H0 ;  /* 0x020002000b087831 */ /* 0x000fc80000040808 */
[----:B------:R-:W-:-:S05]  /*01f0*/  HADD2 R8, R7.H0_H0, R8.H0_H0 ;  /* 0x2000000807087230 */ /* 0x000fca0000000800 */
[----:B------:R-:W-:Y:S02]  /*0200*/  HADD2.F32 R11, -RZ, R8.H0_H0 ;  /* 0x20000008ff0b7230 */ /* 0x000fe40000004100 */
[----:B------:R-:W-:Y:S02]  /*0210*/  HADD2.F32 R8, -RZ, R10.H0_H0 ;  /* 0x2000000aff087230 */ /* 0x000fe40000004100 */
[----:B------:R-:W0:Y:S03]  /*0220*/  MUFU.RCP R13, R11 ;  /* 0x0000000b000d7308 */ /* 0x000e260000001000 */
[----:B0-----:R-:W-:-:S05]  /*0230*/  FMUL R10, R8, R13 ;  /* 0x0000000d080a7220 */ /* 0x001fca0000400000 */
[----:B------:R-:W-:-:S05]  /*0240*/  F2FP.F16.F32.PACK_AB R0, RZ, R10 ;  /* 0x0000000aff00723e */ /* 0x000fca00000000ff */
[C---:B------:R-:W-:Y:S02]  /*0250*/  HSETP2.GEU.AND P1, PT, |R0|.reuse.H0_H0, 8.523464202880859375e-06, 8.523464202880859375e-06, PT ;  /* 0x008f008f00007434 */ /* 0x040fe40003f2ea00 */
[----:B------:R-:W-:-:S05]  /*0260*/  HSETP2.GT.AND P0, PT, |R0|.H0_H0, RZ.H0_H0, PT ;  /* 0x200000ff00007234 */ /* 0x000fca0003f04a00 */
[----:B------:R-:W-:-:S13]  /*0270*/  PLOP3.LUT P0, PT, P1, P0, PT, 0xf2, 0x2f ;  /* 0x00000000002f781c */ /* 0x000fda0000f01e72 */
[----:B------:R-:W-:-:S04]  /*0280*/  @!P0 FFMA R8, -R11, R10, R8 ;  /* 0x0000000a0b088223 */ /* 0x000fc80000000108 */
[----:B------:R-:W-:Y:S01]  /*0290*/  @!P0 FFMA R8, R13, R8, R10 ;  /* 0x000000080d088223 */ /* 0x000fe2000000000a */
[----:B----4-:R-:W-:Y:S01]  /*02a0*/  IMAD.WIDE.U32 R10, R9, 0x2, R4 ;  /* 0x00000002090a7825 */ /* 0x010fe200078e0004 */
[----:B------:R-:W-:-:S03]  /*02b0*/  IADD3 R9, PT, PT, R6, R9, RZ ;  /* 0x0000000906097210 */ /* 0x000fc60007ffe0ff */
[----:B------:R-:W-:Y:S02]  /*02c0*/  @!P0 F2FP.F16.F32.PACK_AB R0, RZ, R8 ;  /* 0x00000008ff00823e */ /* 0x000fe400000000ff */
[----:B------:R-:W-:-:S03]  /*02d0*/  ISETP.GE.U32.AND P0, PT, R9, UR5, PT ;  /* 0x0000000509007c0c */ /* 0x000fc6000bf06070 */
[----:B------:R1:W-:Y:S10]  /*02e0*/  STG.E.U16 desc[UR6][R10.64], R0 ;  /* 0x000000000a007986 */ /* 0x0003f4000c101506 */
[----:B------:R-:W-:Y:S05]  /*02f0*/  @!P0 BRA `(.L_x_17) ;  /* 0xfffffffc007c8947 */ /* 0x000fea000383ffff */
[----:B------:R-:W-:Y:S05]  /*0300*/  EXIT ;  /* 0x000000000000794d */ /* 0x000fea0003800000 */
.L_x_18:
        /* <DEDUP_REMOVED lines=15> */
.L_x_22:


//--------------------- .nv.shared.reserved.0     --------------------------
	.section	.nv.shared.reserved.0,"aw",@nobits
	.weak		__nv_reservedSMEM_offset_0_alias
	.size		__nv_reservedSMEM_offset_0_alias, 0, 64
	.other		__nv_reservedSMEM_offset_0_alias,@"STO_CUDA_RESERVED_SHARED STV_DEFAULT"
__nv_reservedSMEM_offset_0_alias:
	.zero		0
	.zero		64


//--------------------- .nv.constant0._Z11silu_kernelIfEvPT_S1_i --------------------------
	.section	.nv.constant0._Z11silu_kernelIfEvPT_S1_i,"a",@progbits
	.sectionflags	@""
	.align	4
.nv.constant0._Z11silu_kernelIfEvPT_S1_i:
	.zero		916


//--------------------- .nv.constant0._Z11silu_kernelI13__nv_bfloat16EvPT_S2_i --------------------------
	.section	.nv.constant0._Z11silu_kernelI13__nv_bfloat16EvPT_S2_i,"a",@progbits
	.sectionflags	@""
	.align	4
.nv.constant0._Z11silu_kernelI13__nv_bfloat16EvPT_S2_i:
	.zero		916


//--------------------- .nv.constant0._Z11silu_kernelI6__halfEvPT_S2_i --------------------------
	.section	.nv.constant0._Z11silu_kernelI6__halfEvPT_S2_i,"a",@progbits
	.sectionflags	@""
	.align	4
.nv.constant0._Z11silu_kernelI6__halfEvPT_S2_i:
	.zero		916


//--------------------- SYMBOLS --------------------------

	.type		.nv.reservedSmem.offset0,@object
	.size		.nv.reservedSmem.offset0,0x4
